//
// Generated by NVIDIA NVVM Compiler
//
// Compiler Build ID: CL-36424714
// Cuda compilation tools, release 13.0, V13.0.88
// Based on NVVM 20.0.0
//

.version 9.0
.target sm_100
.address_size 64

	// .globl	_Z13matrixMulCUDAPjS_S_

.visible .entry _Z13matrixMulCUDAPjS_S_(
	.param .u64 .ptr .align 1 _Z13matrixMulCUDAPjS_S__param_0,
	.param .u64 .ptr .align 1 _Z13matrixMulCUDAPjS_S__param_1,
	.param .u64 .ptr .align 1 _Z13matrixMulCUDAPjS_S__param_2
)
{
	.reg .pred 	%p<5>;
	.reg .b32 	%r<32>;
	.reg .b64 	%rd<18>;

	ld.param.u64 	%rd6, [_Z13matrixMulCUDAPjS_S__param_0];
	ld.param.u64 	%rd7, [_Z13matrixMulCUDAPjS_S__param_1];
	ld.param.u64 	%rd8, [_Z13matrixMulCUDAPjS_S__param_2];
	mov.u32 	%r9, %ctaid.y;
	mov.u32 	%r10, %ntid.y;
	mov.u32 	%r11, %tid.y;
	mad.lo.s32 	%r1, %r9, %r10, %r11;
	mov.u32 	%r12, %ctaid.x;
	mov.u32 	%r13, %ntid.x;
	mov.u32 	%r14, %tid.x;
	mad.lo.s32 	%r29, %r12, %r13, %r14;
	setp.gt.u32 	%p1, %r1, 4499;
	setp.gt.s32 	%p2, %r29, 4499;
	or.pred  	%p3, %p1, %p2;
	@%p3 bra 	$L__BB0_3;
	cvta.to.global.u64 	%rd9, %rd8;
	mul.lo.s32 	%r16, %r1, 4500;
	add.s32 	%r17, %r16, %r29;
	mul.wide.s32 	%rd10, %r17, 4;
	add.s64 	%rd1, %rd9, %rd10;
	mov.b32 	%r30, 0;
	st.global.u32 	[%rd1], %r30;
	mul.wide.u32 	%rd11, %r16, 4;
	cvta.to.global.u64 	%rd12, %rd6;
	add.s64 	%rd13, %rd11, %rd12;
	add.s64 	%rd17, %rd13, 8;
	cvta.to.global.u64 	%rd14, %rd7;
	add.s64 	%rd3, %rd14, 36000;
	mov.u32 	%r31, %r30;
$L__BB0_2:
	mul.wide.s32 	%rd15, %r29, 4;
	add.s64 	%rd16, %rd3, %rd15;
	ld.global.u32 	%r18, [%rd17+-8];
	ld.global.u32 	%r19, [%rd16+-36000];
	mad.lo.s32 	%r20, %r19, %r18, %r30;
	st.global.u32 	[%rd1], %r20;
	ld.global.u32 	%r21, [%rd17+-4];
	ld.global.u32 	%r22, [%rd16+-18000];
	mad.lo.s32 	%r23, %r22, %r21, %r20;
	st.global.u32 	[%rd1], %r23;
	ld.global.u32 	%r24, [%rd17];
	ld.global.u32 	%r25, [%rd16];
	mad.lo.s32 	%r26, %r25, %r24, %r23;
	st.global.u32 	[%rd1], %r26;
	ld.global.u32 	%r27, [%rd17+4];
	ld.global.u32 	%r28, [%rd16+18000];
	mad.lo.s32 	%r30, %r28, %r27, %r26;
	st.global.u32 	[%rd1], %r30;
	add.s32 	%r31, %r31, 4;
	add.s64 	%rd17, %rd17, 16;
	add.s32 	%r29, %r29, 18000;
	setp.ne.s32 	%p4, %r31, 4500;
	@%p4 bra 	$L__BB0_2;
$L__BB0_3:
	ret;

}
	// .globl	_Z13matrixAddCUDAPjS_S_
.visible .entry _Z13matrixAddCUDAPjS_S_(
	.param .u64 .ptr .align 1 _Z13matrixAddCUDAPjS_S__param_0,
	.param .u64 .ptr .align 1 _Z13matrixAddCUDAPjS_S__param_1,
	.param .u64 .ptr .align 1 _Z13matrixAddCUDAPjS_S__param_2
)
{
	.reg .pred 	%p<4>;
	.reg .b32 	%r<13>;
	.reg .b64 	%rd<11>;

	ld.param.u64 	%rd1, [_Z13matrixAddCUDAPjS_S__param_0];
	ld.param.u64 	%rd2, [_Z13matrixAddCUDAPjS_S__param_1];
	ld.param.u64 	%rd3, [_Z13matrixAddCUDAPjS_S__param_2];
	mov.u32 	%r3, %ctaid.y;
	mov.u32 	%r4, %ntid.y;
	mov.u32 	%r5, %tid.y;
	mad.lo.s32 	%r1, %r3, %r4, %r5;
	mov.u32 	%r6, %ctaid.x;
	mov.u32 	%r7, %ntid.x;
	mov.u32 	%r8, %tid.x;
	mad.lo.s32 	%r2, %r6, %r7, %r8;
	setp.gt.u32 	%p1, %r1, 4499;
	setp.gt.s32 	%p2, %r2, 4499;
	or.pred  	%p3, %p1, %p2;
	@%p3 bra 	$L__BB1_2;
	cvta.to.global.u64 	%rd4, %rd1;
	cvta.to.global.u64 	%rd5, %rd2;
	cvta.to.global.u64 	%rd6, %rd3;
	mad.lo.s32 	%r9, %r1, 4500, %r2;
	mul.wide.s32 	%rd7, %r9, 4;
	add.s64 	%rd8, %rd4, %rd7;
	ld.global.u32 	%r10, [%rd8];
	add.s64 	%rd9, %rd5, %rd7;
	ld.global.u32 	%r11, [%rd9];
	add.s32 	%r12, %r11, %r10;
	add.s64 	%rd10, %rd6, %rd7;
	st.global.u32 	[%rd10], %r12;
$L__BB1_2:
	ret;

}


// ===== COMPILED SASS (sm_100) =====

	.target	sm_100

	.elftype	@"ET_EXEC"


//--------------------- .note.nv.tkinfo           --------------------------
	.section	.note.nv.tkinfo,"",@"SHT_NOTE"
	.sectionflags	@"SHF_NOTE_NV_TKINFO"
	.tkinfo
        /*0018*/ 	.word	0x00000002
        /*0030*/ 	.string	""
        /*0030*/ 	.string	"ptxas"
        /*0030*/ 	.string	"Cuda compilation tools, release 13.0, V13.0.88"
        /*0030*/ 	.string	"Build cuda_13.0.r13.0/compiler.36424714_0"
        /*0030*/ 	.string	"-arch sm_100 -m 64 "



//--------------------- .note.nv.cuinfo           --------------------------
	.section	.note.nv.cuinfo,"",@"SHT_NOTE"
	.sectionflags	@"SHF_NOTE_NV_CUINFO"
        /*0018*/ 	.short	0x0002
        /*001a*/ 	.short	0x0064
        /*001c*/ 	.short	0x0082
	.zero		2


//--------------------- .nv.info                  --------------------------
	.section	.nv.info,"",@"SHT_CUDA_INFO"
	.align	4


	//----- nvinfo : EIATTR_REGCOUNT
	.align		4
        /*0000*/ 	.byte	0x04, 0x2f
        /*0002*/ 	.short	(.L_1 - .L_0)
	.align		4
.L_0:
        /*0004*/ 	.word	index@(_Z13matrixMulCUDAPjS_S_)
        /*0008*/ 	.word	0x00000016


	//----- nvinfo : EIATTR_FRAME_SIZE
	.align		4
.L_1:
        /*000c*/ 	.byte	0x04, 0x11
        /*000e*/ 	.short	(.L_3 - .L_2)
	.align		4
.L_2:
        /*0010*/ 	.word	index@(_Z13matrixMulCUDAPjS_S_)
        /*0014*/ 	.word	0x00000000


	//----- nvinfo : EIATTR_REGCOUNT
	.align		4
.L_3:
        /*0018*/ 	.byte	0x04, 0x2f
        /*001a*/ 	.short	(.L_5 - .L_4)
	.align		4
.L_4:
        /*001c*/ 	.word	index@(_Z13matrixAddCUDAPjS_S_)
        /*0020*/ 	.word	0x0000000c


	//----- nvinfo : EIATTR_FRAME_SIZE
	.align		4
.L_5:
        /*0024*/ 	.byte	0x04, 0x11
        /*0026*/ 	.short	(.L_7 - .L_6)
	.align		4
.L_6:
        /*0028*/ 	.word	index@(_Z13matrixAddCUDAPjS_S_)
        /*002c*/ 	.word	0x00000000


	//----- nvinfo : EIATTR_MIN_STACK_SIZE
	.align		4
.L_7:
        /*0030*/ 	.byte	0x04, 0x12
        /*0032*/ 	.short	(.L_9 - .L_8)
	.align		4
.L_8:
        /*0034*/ 	.word	index@(_Z13matrixAddCUDAPjS_S_)
        /*0038*/ 	.word	0x00000000


	//----- nvinfo : EIATTR_MIN_STACK_SIZE
	.align		4
.L_9:
        /*003c*/ 	.byte	0x04, 0x12
        /*003e*/ 	.short	(.L_11 - .L_10)
	.align		4
.L_10:
        /*0040*/ 	.word	index@(_Z13matrixMulCUDAPjS_S_)
        /*0044*/ 	.word	0x00000000
.L_11:


//--------------------- .nv.compat                --------------------------
	.section	.nv.compat,"",@"SHT_CUDA_COMPAT_INFO"
	.align	4
        /*0000*/ 	.byte	0x02, 0x09, 0x00, 0x00, 0x02, 0x02, 0x01, 0x00, 0x02, 0x05, 0x05, 0x00, 0x03, 0x07, 0x01, 0x01
        /*0010*/ 	.byte	0x02, 0x03, 0x00, 0x00, 0x02, 0x06, 0x01, 0x00, 0x04, 0x0b, 0x08, 0x00, 0x09, 0x00, 0x00, 0x00
        /*0020*/ 	.byte	0x00, 0x00, 0x00, 0x00


//--------------------- .nv.info._Z13matrixAddCUDAPjS_S_ --------------------------
	.section	.nv.info._Z13matrixAddCUDAPjS_S_,"",@"SHT_CUDA_INFO"
	.sectionflags	@""
	.align	4


	//----- nvinfo : EIATTR_CUDA_API_VERSION
	.align		4
        /*0000*/ 	.byte	0x04, 0x37
        /*0002*/ 	.short	(.L_13 - .L_12)
.L_12:
        /*0004*/ 	.word	0x00000082


	//----- nvinfo : EIATTR_KPARAM_INFO
	.align		4
.L_13:
        /*0008*/ 	.byte	0x04, 0x17
        /*000a*/ 	.short	(.L_15 - .L_14)
.L_14:
        /*000c*/ 	.word	0x00000000
        /*0010*/ 	.short	0x0002
        /*0012*/ 	.short	0x0010
        /*0014*/ 	.byte	0x00, 0xf5, 0x21, 0x00


	//----- nvinfo : EIATTR_KPARAM_INFO
	.align		4
.L_15:
        /*0018*/ 	.byte	0x04, 0x17
        /*001a*/ 	.short	(.L_17 - .L_16)
.L_16:
        /*001c*/ 	.word	0x00000000
        /*0020*/ 	.short	0x0001
        /*0022*/ 	.short	0x0008
        /*0024*/ 	.byte	0x00, 0xf5, 0x21, 0x00


	//----- nvinfo : EIATTR_KPARAM_INFO
	.align		4
.L_17:
        /*0028*/ 	.byte	0x04, 0x17
        /*002a*/ 	.short	(.L_19 - .L_18)
.L_18:
        /*002c*/ 	.word	0x00000000
        /*0030*/ 	.short	0x0000
        /*0032*/ 	.short	0x0000
        /*0034*/ 	.byte	0x00, 0xf5, 0x21, 0x00


	//----- nvinfo : EIATTR_SPARSE_MMA_MASK
	.align		4
.L_19:
        /*0038*/ 	.byte	0x03, 0x50
        /*003a*/ 	.short	0x0000


	//----- nvinfo : EIATTR_MAXREG_COUNT
	.align		4
        /*003c*/ 	.byte	0x03, 0x1b
        /*003e*/ 	.short	0x00ff


	//----- nvinfo : EIATTR_MERCURY_ISA_VERSION
	.align		4
        /*0040*/ 	.byte	0x03, 0x5f
        /*0042*/ 	.short	0x0101


	//----- nvinfo : EIATTR_VRC_CTA_INIT_COUNT
	.align		4
        /*0044*/ 	.byte	0x02, 0x4a
	.zero		1
	.zero		1


	//----- nvinfo : EIATTR_EXIT_INSTR_OFFSETS
	.align		4
        /*0048*/ 	.byte	0x04, 0x1c
        /*004a*/ 	.short	(.L_21 - .L_20)


	//   ....[0]....
.L_20:
        /*004c*/ 	.word	0x000000b0


	//   ....[1]....
        /*0050*/ 	.word	0x00000180


	//----- nvinfo : EIATTR_CBANK_PARAM_SIZE
	.align		4
.L_21:
        /*0054*/ 	.byte	0x03, 0x19
        /*0056*/ 	.short	0x0018


	//----- nvinfo : EIATTR_PARAM_CBANK
	.align		4
        /*0058*/ 	.byte	0x04, 0x0a
        /*005a*/ 	.short	(.L_23 - .L_22)
	.align		4
.L_22:
        /*005c*/ 	.word	index@(.nv.constant0._Z13matrixAddCUDAPjS_S_)
        /*0060*/ 	.short	0x0380
        /*0062*/ 	.short	0x0018


	//----- nvinfo : EIATTR_SW_WAR
	.align		4
.L_23:
        /*0064*/ 	.byte	0x04, 0x36
        /*0066*/ 	.short	(.L_25 - .L_24)
.L_24:
        /*0068*/ 	.word	0x00000008
.L_25:


//--------------------- .nv.info._Z13matrixMulCUDAPjS_S_ --------------------------
	.section	.nv.info._Z13matrixMulCUDAPjS_S_,"",@"SHT_CUDA_INFO"
	.sectionflags	@""
	.align	4


	//----- nvinfo : EIATTR_CUDA_API_VERSION
	.align		4
        /*0000*/ 	.byte	0x04, 0x37
        /*0002*/ 	.short	(.L_27 - .L_26)
.L_26:
        /*0004*/ 	.word	0x00000082


	//----- nvinfo : EIATTR_KPARAM_INFO
	.align		4
.L_27:
        /*0008*/ 	.byte	0x04, 0x17
        /*000a*/ 	.short	(.L_29 - .L_28)
.L_28:
        /*000c*/ 	.word	0x00000000
        /*0010*/ 	.short	0x0002
        /*0012*/ 	.short	0x0010
        /*0014*/ 	.byte	0x00, 0xf5, 0x21, 0x00


	//----- nvinfo : EIATTR_KPARAM_INFO
	.align		4
.L_29:
        /*0018*/ 	.byte	0x04, 0x17
        /*001a*/ 	.short	(.L_31 - .L_30)
.L_30:
        /*001c*/ 	.word	0x00000000
        /*0020*/ 	.short	0x0001
        /*0022*/ 	.short	0x0008
        /*0024*/ 	.byte	0x00, 0xf5, 0x21, 0x00


	//----- nvinfo : EIATTR_KPARAM_INFO
	.align		4
.L_31:
        /*0028*/ 	.byte	0x04, 0x17
        /*002a*/ 	.short	(.L_33 - .L_32)
.L_32:
        /*002c*/ 	.word	0x00000000
        /*0030*/ 	.short	0x0000
        /*0032*/ 	.short	0x0000
        /*0034*/ 	.byte	0x00, 0xf5, 0x21, 0x00


	//----- nvinfo : EIATTR_SPARSE_MMA_MASK
	.align		4
.L_33:
        /*0038*/ 	.byte	0x03, 0x50
        /*003a*/ 	.short	0x0000


	//----- nvinfo : EIATTR_MAXREG_COUNT
	.align		4
        /*003c*/ 	.byte	0x03, 0x1b
        /*003e*/ 	.short	0x00ff


	//----- nvinfo : EIATTR_MERCURY_ISA_VERSION
	.align		4
        /*0040*/ 	.byte	0x03, 0x5f
        /*0042*/ 	.short	0x0101


	//----- nvinfo : EIATTR_VRC_CTA_INIT_COUNT
	.align		4
        /*0044*/ 	.byte	0x02, 0x4a
	.zero		1
	.zero		1


	//----- nvinfo : EIATTR_EXIT_INSTR_OFFSETS
	.align		4
        /*0048*/ 	.byte	0x04, 0x1c
        /*004a*/ 	.short	(.L_35 - .L_34)


	//   ....[0]....
.L_34:
        /*004c*/ 	.word	0x000000b0


	//   ....[1]....
        /*0050*/ 	.word	0x00000c60


	//----- nvinfo : EIATTR_CBANK_PARAM_SIZE
	.align		4
.L_35:
        /*0054*/ 	.byte	0x03, 0x19
        /*0056*/ 	.short	0x0018


	//----- nvinfo : EIATTR_PARAM_CBANK
	.align		4
        /*0058*/ 	.byte	0x04, 0x0a
        /*005a*/ 	.short	(.L_37 - .L_36)
	.align		4
.L_36:
        /*005c*/ 	.word	index@(.nv.constant0._Z13matrixMulCUDAPjS_S_)
        /*0060*/ 	.short	0x0380
        /*0062*/ 	.short	0x0018


	//----- nvinfo : EIATTR_SW_WAR
	.align		4
.L_37:
        /*0064*/ 	.byte	0x04, 0x36
        /*0066*/ 	.short	(.L_39 - .L_38)
.L_38:
        /*0068*/ 	.word	0x00000008
.L_39:


//--------------------- .nv.callgraph             --------------------------
	.section	.nv.callgraph,"",@"SHT_CUDA_CALLGRAPH"
	.align	4
	.sectionentsize	8
	.align		4
        /*0000*/ 	.word	0x00000000
	.align		4
        /*0004*/ 	.word	0xffffffff
	.align		4
        /*0008*/ 	.word	0x00000000
	.align		4
        /*000c*/ 	.word	0xfffffffe
	.align		4
        /*0010*/ 	.word	0x00000000
	.align		4
        /*0014*/ 	.word	0xfffffffd
	.align		4
        /*0018*/ 	.word	0x00000000
	.align		4
        /*001c*/ 	.word	0xfffffffc


//--------------------- .text._Z13matrixAddCUDAPjS_S_ --------------------------
	.section	.text._Z13matrixAddCUDAPjS_S_,"ax",@progbits
	.align	128
        .global         _Z13matrixAddCUDAPjS_S_
        .type           _Z13matrixAddCUDAPjS_S_,@function
        .size           _Z13matrixAddCUDAPjS_S_,(.L_x_3 - _Z13matrixAddCUDAPjS_S_)
        .other          _Z13matrixAddCUDAPjS_S_,@"STO_CUDA_ENTRY STV_DEFAULT"
_Z13matrixAddCUDAPjS_S_:
.text._Z13matrixAddCUDAPjS_S_:
[----:B------:R-:W-:Y:S01]  /*0000*/  LDC R1, c[0x0][0x37c] ;  /* 0x0000df00ff017b82 */ /* 0x000fe20000000800 */
[----:B------:R-:W0:Y:S07]  /*0010*/  S2R R2, SR_TID.X ;  /* 0x0000000000027919 */ /* 0x000e2e0000002100 */
[----:B------:R-:W1:Y:S01]  /*0020*/  LDC R0, c[0x0][0x364] ;  /* 0x0000d900ff007b82 */ /* 0x000e620000000800 */
[----:B------:R-:W1:Y:S07]  /*0030*/  S2R R3, SR_TID.Y ;  /* 0x0000000000037919 */ /* 0x000e6e0000002200 */
[----:B------:R-:W0:Y:S08]  /*0040*/  S2UR UR5, SR_CTAID.X ;  /* 0x00000000000579c3 */ /* 0x000e300000002500 */
[----:B------:R-:W0:Y:S08]  /*0050*/  LDC R7, c[0x0][0x360] ;  /* 0x0000d800ff077b82 */ /* 0x000e300000000800 */
[----:B------:R-:W1:Y:S01]  /*0060*/  S2UR UR4, SR_CTAID.Y ;  /* 0x00000000000479c3 */ /* 0x000e620000002600 */
[----:B0-----:R-:W-:-:S05]  /*0070*/  IMAD R7, R7, UR5, R2 ;  /* 0x0000000507077c24 */ /* 0x001fca000f8e0202 */
[----:B------:R-:W-:Y:S01]  /*0080*/  ISETP.GT.AND P0, PT, R7, 0x1193, PT ;  /* 0x000011930700780c */ /* 0x000fe20003f04270 */
[----:B-1----:R-:W-:-:S05]  /*0090*/  IMAD R0, R0, UR4, R3 ;  /* 0x0000000400007c24 */ /* 0x002fca000f8e0203 */
[----:B------:R-:W-:-:S13]  /*00a0*/  ISETP.GT.U32.OR P0, PT, R0, 0x1193, P0 ;  /* 0x000011930000780c */ /* 0x000fda0000704470 */
[----:B------:R-:W-:Y:S05]  /*00b0*/  @P0 EXIT ;  /* 0x000000000000094d */ /* 0x000fea0003800000 */
[----:B------:R-:W0:Y:S01]  /*00c0*/  LDC.64 R2, c[0x0][0x380] ;  /* 0x0000e000ff027b82 */ /* 0x000e220000000a00 */
[----:B------:R-:W1:Y:S01]  /*00d0*/  LDCU.64 UR4, c[0x0][0x358] ;  /* 0x00006b00ff0477ac */ /* 0x000e620008000a00 */
[----:B------:R-:W-:-:S06]  /*00e0*/  IMAD R9, R0, 0x1194, R7 ;  /* 0x0000119400097824 */ /* 0x000fcc00078e0207 */
[----:B------:R-:W2:Y:S08]  /*00f0*/  LDC.64 R4, c[0x0][0x388] ;  /* 0x0000e200ff047b82 */ /* 0x000eb00000000a00 */
[----:B------:R-:W3:Y:S01]  /*0100*/  LDC.64 R6, c[0x0][0x390] ;  /* 0x0000e400ff067b82 */ /* 0x000ee20000000a00 */
[----:B0-----:R-:W-:-:S06]  /*0110*/  IMAD.WIDE R2, R9, 0x4, R2 ;  /* 0x0000000409027825 */ /* 0x001fcc00078e0202 */
[----:B-1----:R-:W4:Y:S01]  /*0120*/  LDG.E R2, desc[UR4][R2.64] ;  /* 0x0000000402027981 */ /* 0x002f22000c1e1900 */
[----:B--2---:R-:W-:-:S06]  /*0130*/  IMAD.WIDE R4, R9, 0x4, R4 ;  /* 0x0000000409047825 */ /* 0x004fcc00078e0204 */
[----:B------:R-:W4:Y:S01]  /*0140*/  LDG.E R5, desc[UR4][R4.64] ;  /* 0x0000000404057981 */ /* 0x000f22000c1e1900 */
[----:B---3--:R-:W-:Y:S01]  /*0150*/  IMAD.WIDE R6, R9, 0x4, R6 ;  /* 0x0000000409067825 */ /* 0x008fe200078e0206 */
[----:B----4-:R-:W-:-:S05]  /*0160*/  IADD3 R9, PT, PT, R2, R5, RZ ;  /* 0x0000000502097210 */ /* 0x010fca0007ffe0ff */
[----:B------:R-:W-:Y:S01]  /*0170*/  STG.E desc[UR4][R6.64], R9 ;  /* 0x0000000906007986 */ /* 0x000fe2000c101904 */
[----:B------:R-:W-:Y:S05]  /*0180*/  EXIT ;  /* 0x000000000000794d */ /* 0x000fea0003800000 */
.L_x_0:
[----:B------:R-:W-:-:S00]  /*0190*/  BRA `(.L_x_0) ;  /* 0xfffffffc00fc7947 */ /* 0x000fc0000383ffff */
[----:B------:R-:W-:-:S00]  /*01a0*/  NOP ;  /* 0x0000000000007918 */ /* 0x000fc00000000000 */
        /* <DEDUP_REMOVED lines=13> */
.L_x_3:


//--------------------- .text._Z13matrixMulCUDAPjS_S_ --------------------------
	.section	.text._Z13matrixMulCUDAPjS_S_,"ax",@progbits
	.align	128
        .global         _Z13matrixMulCUDAPjS_S_
        .type           _Z13matrixMulCUDAPjS_S_,@function
        .size           _Z13matrixMulCUDAPjS_S_,(.L_x_4 - _Z13matrixMulCUDAPjS_S_)
        .other          _Z13matrixMulCUDAPjS_S_,@"STO_CUDA_ENTRY STV_DEFAULT"
_Z13matrixMulCUDAPjS_S_:
.text._Z13matrixMulCUDAPjS_S_:
        /* <DEDUP_REMOVED lines=14> */
[----:B------:R-:W-:Y:S01]  /*00e0*/  IMAD R7, R0, 0x1194, RZ ;  /* 0x0000119400077824 */ /* 0x000fe200078e02ff */
[----:B------:R-:W-:Y:S01]  /*00f0*/  MOV R0, R6 ;  /* 0x0000000600007202 */ /* 0x000fe20000000f00 */
[----:B------:R-:W-:Y:S01]  /*0100*/  HFMA2 R11, -RZ, RZ, 0, 0 ;  /* 0x00000000ff0b7431 */ /* 0x000fe200000001ff */
[----:B------:R-:W2:Y:S02]  /*0110*/  LDCU.64 UR4, c[0x0][0x388] ;  /* 0x00007100ff0477ac */ /* 0x000ea40008000a00 */
[----:B------:R-:W-:Y:S01]  /*0120*/  IADD3 R9, PT, PT, R0, R7, RZ ;  /* 0x0000000700097210 */ /* 0x000fe20007ffe0ff */
[----:B------:R-:W3:Y:S01]  /*0130*/  LDC.64 R4, c[0x0][0x380] ;  /* 0x0000e000ff047b82 */ /* 0x000ee20000000a00 */
[----:B--2---:R-:W-:-:S03]  /*0140*/  UIADD3 UR4, UP0, UPT, UR4, 0x8ca0, URZ ;  /* 0x00008ca004047890 */ /* 0x004fc6000ff1e0ff */
[----:B0-----:R-:W-:Y:S01]  /*0150*/  IMAD.WIDE R2, R9, 0x4, R2 ;  /* 0x0000000409027825 */ /* 0x001fe200078e0202 */
[----:B------:R-:W-:-:S04]  /*0160*/  UIADD3.X UR5, UPT, UPT, URZ, UR5, URZ, UP0, !UPT ;  /* 0x00000005ff057290 */ /* 0x000fc800087fe4ff */
[----:B-1----:R0:W-:Y:S01]  /*0170*/  STG.E desc[UR6][R2.64], RZ ;  /* 0x000000ff02007986 */ /* 0x0021e2000c101906 */
[----:B---3--:R-:W-:-:S03]  /*0180*/  IMAD.WIDE.U32 R4, R7, 0x4, R4 ;  /* 0x0000000407047825 */ /* 0x008fc600078e0004 */
[----:B------:R-:W-:Y:S02]  /*0190*/  IADD3 R10, P0, PT, R4, 0x8, RZ ;  /* 0x00000008040a7810 */ /* 0x000fe40007f1e0ff */
[----:B------:R-:W-:Y:S01]  /*01a0*/  MOV R4, UR4 ;  /* 0x0000000400047c02 */ /* 0x000fe20008000f00 */
[----:B------:R-:W-:Y:S01]  /*01b0*/  UMOV UR4, URZ ;  /* 0x000000ff00047c82 */ /* 0x000fe20008000000 */
[----:B------:R-:W-:Y:S02]  /*01c0*/  IADD3.X R7, PT, PT, RZ, R5, RZ, P0, !PT ;  /* 0x00000005ff077210 */ /* 0x000fe400007fe4ff */
[----:B0-----:R-:W-:-:S07]  /*01d0*/  MOV R5, UR5 ;  /* 0x0000000500057c02 */ /* 0x001fce0008000f00 */
.L_x_1:
[----:B------:R-:W-:Y:S01]  /*01e0*/  IMAD.WIDE R8, R0, 0x4, R4 ;  /* 0x0000000400087825 */ /* 0x000fe200078e0204 */
[----:B------:R-:W-:-:S04]  /*01f0*/  MOV R6, R10 ;  /* 0x0000000a00067202 */ /* 0x000fc80000000f00 */
[----:B------:R-:W2:Y:S04]  /*0200*/  LDG.E R12, desc[UR6][R8.64+-0x8ca0] ;  /* 0xff736006080c7981 */ /* 0x000ea8000c1e1900 */
[----:B------:R-:W2:Y:S02]  /*0210*/  LDG.E R10, desc[UR6][R6.64+-0x8] ;  /* 0xfffff806060a7981 */ /* 0x000ea4000c1e1900 */
[----:B-12---:R-:W-:-:S05]  /*0220*/  IMAD R11, R10, R12, R11 ;  /* 0x0000000c0a0b7224 */ /* 0x006fca00078e020b */
[----:B------:R0:W-:Y:S04]  /*0230*/  STG.E desc[UR6][R2.64], R11 ;  /* 0x0000000b02007986 */ /* 0x0001e8000c101906 */
[----:B------:R-:W2:Y:S04]  /*0240*/  LDG.E R10, desc[UR6][R6.64+-0x4] ;  /* 0xfffffc06060a7981 */ /* 0x000ea8000c1e1900 */
[----:B------:R-:W2:Y:S02]  /*0250*/  LDG.E R12, desc[UR6][R8.64+-0x4650] ;  /* 0xffb9b006080c7981 */ /* 0x000ea4000c1e1900 */
[----:B--2---:R-:W-:-:S05]  /*0260*/  IMAD R13, R10, R12, R11 ;  /* 0x0000000c0a0d7224 */ /* 0x004fca00078e020b */
[----:B------:R1:W-:Y:S04]  /*0270*/  STG.E desc[UR6][R2.64], R13 ;  /* 0x0000000d02007986 */ /* 0x0003e8000c101906 */
[----:B------:R-:W2:Y:S04]  /*0280*/  LDG.E R10, desc[UR6][R6.64] ;  /* 0x00000006060a7981 */ /* 0x000ea8000c1e1900 */
[----:B------:R-:W2:Y:S02]  /*0290*/  LDG.E R12, desc[UR6][R8.64] ;  /* 0x00000006080c7981 */ /* 0x000ea4000c1e1900 */
[----:B--2---:R-:W-:-:S05]  /*02a0*/  IMAD R15, R10, R12, R13 ;  /* 0x0000000c0a0f7224 */ /* 0x004fca00078e020d */
[----:B------:R2:W-:Y:S04]  /*02b0*/  STG.E desc[UR6][R2.64], R15 ;  /* 0x0000000f02007986 */ /* 0x0005e8000c101906 */
[----:B------:R-:W3:Y:S04]  /*02c0*/  LDG.E R12, desc[UR6][R8.64+0x4650] ;  /* 0x00465006080c7981 */ /* 0x000ee8000c1e1900 */
[----:B------:R-:W3:Y:S01]  /*02d0*/  LDG.E R10, desc[UR6][R6.64+0x4] ;  /* 0x00000406060a7981 */ /* 0x000ee2000c1e1900 */
[----:B0-----:R-:W-:Y:S01]  /*02e0*/  IADD3 R11, PT, PT, R0, 0x4650, RZ ;  /* 0x00004650000b7810 */ /* 0x001fe20007ffe0ff */
[----:B---3--:R-:W-:-:S04]  /*02f0*/  IMAD R17, R10, R12, R15 ;  /* 0x0000000c0a117224 */ /* 0x008fc800078e020f */
[----:B------:R-:W-:Y:S01]  /*0300*/  IMAD.WIDE R10, R11, 0x4, R4 ;  /* 0x000000040b0a7825 */ /* 0x000fe200078e0204 */
[----:B------:R0:W-:Y:S04]  /*0310*/  STG.E desc[UR6][R2.64], R17 ;  /* 0x0000001102007986 */ /* 0x0001e8000c101906 */
[----:B------:R-:W3:Y:S04]  /*0320*/  LDG.E R12, desc[UR6][R6.64+0x8] ;  /* 0x00000806060c7981 */ /* 0x000ee8000c1e1900 */
[----:B-1----:R-:W3:Y:S02]  /*0330*/  LDG.E R13, desc[UR6][R10.64+-0x8ca0] ;  /* 0xff7360060a0d7981 */ /* 0x002ee4000c1e1900 */
[----:B---3--:R-:W-:-:S05]  /*0340*/  IMAD R13, R12, R13, R17 ;  /* 0x0000000d0c0d7224 */ /* 0x008fca00078e0211 */
[----:B------:R1:W-:Y:S04]  /*0350*/  STG.E desc[UR6][R2.64], R13 ;  /* 0x0000000d02007986 */ /* 0x0003e8000c101906 */
[----:B------:R-:W2:Y:S04]  /*0360*/  LDG.E R12, desc[UR6][R6.64+0xc] ;  /* 0x00000c06060c7981 */ /* 0x000ea8000c1e1900 */
[----:B------:R-:W2:Y:S02]  /*0370*/  LDG.E R8, desc[UR6][R10.64+-0x4650] ;  /* 0xffb9b0060a087981 */ /* 0x000ea4000c1e1900 */
[----:B--2---:R-:W-:-:S05]  /*0380*/  IMAD R15, R12, R8, R13 ;  /* 0x000000080c0f7224 */ /* 0x004fca00078e020d */
[----:B------:R2:W-:Y:S04]  /*0390*/  STG.E desc[UR6][R2.64], R15 ;  /* 0x0000000f02007986 */ /* 0x0005e8000c101906 */
[----:B------:R-:W0:Y:S04]  /*03a0*/  LDG.E R8, desc[UR6][R6.64+0x10] ;  /* 0x0000100606087981 */ /* 0x000e28000c1e1900 */
[----:B------:R-:W0:Y:S02]  /*03b0*/  LDG.E R9, desc[UR6][R10.64] ;  /* 0x000000060a097981 */ /* 0x000e24000c1e1900 */
[----:B0-----:R-:W-:-:S05]  /*03c0*/  IMAD R17, R8, R9, R15 ;  /* 0x0000000908117224 */ /* 0x001fca00078e020f */
[----:B------:R0:W-:Y:S04]  /*03d0*/  STG.E desc[UR6][R2.64], R17 ;  /* 0x0000001102007986 */ /* 0x0001e8000c101906 */
[----:B------:R-:W1:Y:S04]  /*03e0*/  LDG.E R9, desc[UR6][R10.64+0x4650] ;  /* 0x004650060a097981 */ /* 0x000e68000c1e1900 */
[----:B------:R-:W1:Y:S01]  /*03f0*/  LDG.E R8, desc[UR6][R6.64+0x14] ;  /* 0x0000140606087981 */ /* 0x000e62000c1e1900 */
[----:B------:R-:W-:Y:S01]  /*0400*/  IADD3 R19, PT, PT, R0, 0x8ca0, RZ ;  /* 0x00008ca000137810 */ /* 0x000fe20007ffe0ff */
[----:B-1----:R-:W-:-:S04]  /*0410*/  IMAD R13, R8, R9, R17 ;  /* 0x00000009080d7224 */ /* 0x002fc800078e0211 */
[----:B------:R-:W-:Y:S01]  /*0420*/  IMAD.WIDE R8, R19, 0x4, R4 ;  /* 0x0000000413087825 */ /* 0x000fe200078e0204 */
        /* <DEDUP_REMOVED lines=10> */
[----:B------:R-:W1:Y:S02]  /*04d0*/  LDG.E R11, desc[UR6][R8.64] ;  /* 0x00000006080b7981 */ /* 0x000e64000c1e1900 */
[----:B-1----:R-:W-:-:S05]  /*04e0*/  IMAD R13, R10, R11, R17 ;  /* 0x0000000b0a0d7224 */ /* 0x002fca00078e0211 */
[----:B------:R1:W-:Y:S04]  /*04f0*/  STG.E desc[UR6][R2.64], R13 ;  /* 0x0000000d02007986 */ /* 0x0003e8000c101906 */
[----:B------:R-:W2:Y:S04]  /*0500*/  LDG.E R11, desc[UR6][R8.64+0x4650] ;  /* 0x00465006080b7981 */ /* 0x000ea8000c1e1900 */
[----:B------:R-:W2:Y:S01]  /*0510*/  LDG.E R10, desc[UR6][R6.64+0x24] ;  /* 0x00002406060a7981 */ /* 0x000ea2000c1e1900 */
[----:B------:R-:W-:Y:S01]  /*0520*/  IADD3 R19, PT, PT, R0, 0xd2f0, RZ ;  /* 0x0000d2f000137810 */ /* 0x000fe20007ffe0ff */
[----:B--2---:R-:W-:-:S04]  /*0530*/  IMAD R15, R10, R11, R13 ;  /* 0x0000000b0a0f7224 */ /* 0x004fc800078e020d */
[----:B------:R-:W-:Y:S01]  /*0540*/  IMAD.WIDE R10, R19, 0x4, R4 ;  /* 0x00000004130a7825 */ /* 0x000fe200078e0204 */
        /* <DEDUP_REMOVED lines=10> */
[----:B------:R-:W2:Y:S02]  /*05f0*/  LDG.E R9, desc[UR6][R10.64] ;  /* 0x000000060a097981 */ /* 0x000ea4000c1e1900 */
[----:B--2---:R-:W-:-:S05]  /*0600*/  IMAD R15, R8, R9, R13 ;  /* 0x00000009080f7224 */ /* 0x004fca00078e020d */
[----:B------:R2:W-:Y:S04]  /*0610*/  STG.E desc[UR6][R2.64], R15 ;  /* 0x0000000f02007986 */ /* 0x0005e8000c101906 */
[----:B------:R-:W0:Y:S04]  /*0620*/  LDG.E R9, desc[UR6][R10.64+0x4650] ;  /* 0x004650060a097981 */ /* 0x000e28000c1e1900 */
[----:B------:R-:W0:Y:S01]  /*0630*/  LDG.E R8, desc[UR6][R6.64+0x34] ;  /* 0x0000340606087981 */ /* 0x000e22000c1e1900 */
[----:B------:R-:W-:Y:S01]  /*0640*/  IADD3 R19, PT, PT, R0, 0x11940, RZ ;  /* 0x0001194000137810 */ /* 0x000fe20007ffe0ff */
[----:B0-----:R-:W-:-:S04]  /*0650*/  IMAD R17, R8, R9, R15 ;  /* 0x0000000908117224 */ /* 0x001fc800078e020f */
        /* <DEDUP_REMOVED lines=68> */
[----:B------:R-:W3:Y:S04]  /*0aa0*/  LDG.E R9, desc[UR6][R10.64+0x4650] ;  /* 0x004650060a097981 */ /* 0x000ee8000c1e1900 */
[----:B------:R-:W3:Y:S01]  /*0ab0*/  LDG.E R8, desc[UR6][R6.64+0x74] ;  /* 0x0000740606087981 */ /* 0x000ee2000c1e1900 */
[----:B-1----:R-:W-:Y:S01]  /*0ac0*/  IADD3 R13, PT, PT, R0, 0x23280, RZ ;  /* 0x00023280000d7810 */ /* 0x002fe20007ffe0ff */
[----:B---3--:R-:W-:-:S04]  /*0ad0*/  IMAD R19, R8, R9, R17 ;  /* 0x0000000908137224 */ /* 0x008fc800078e0211 */
[----:B------:R-:W-:Y:S01]  /*0ae0*/  IMAD.WIDE R8, R13, 0x4, R4 ;  /* 0x000000040d087825 */ /* 0x000fe200078e0204 */
[----:B------:R1:W-:Y:S04]  /*0af0*/  STG.E desc[UR6][R2.64], R19 ;  /* 0x0000001302007986 */ /* 0x0003e8000c101906 */
[----:B------:R-:W3:Y:S04]  /*0b00*/  LDG.E R12, desc[UR6][R6.64+0x78] ;  /* 0x00007806060c7981 */ /* 0x000ee8000c1e1900 */
[----:B------:R-:W3:Y:S02]  /*0b10*/  LDG.E R13, desc[UR6][R8.64+-0x8ca0] ;  /* 0xff736006080d7981 */ /* 0x000ee4000c1e1900 */
        /* <DEDUP_REMOVED lines=10> */
[----:B------:R-:W2:Y:S04]  /*0bc0*/  LDG.E R11, desc[UR6][R8.64+0x4650] ;  /* 0x00465006080b7981 */ /* 0x000ea8000c1e1900 */
[----:B------:R-:W2:Y:S01]  /*0bd0*/  LDG.E R10, desc[UR6][R6.64+0x84] ;  /* 0x00008406060a7981 */ /* 0x000ea2000c1e1900 */
[----:B------:R-:W-:-:S04]  /*0be0*/  UIADD3 UR4, UPT, UPT, UR4, 0x24, URZ ;  /* 0x0000002404047890 */ /* 0x000fc8000fffe0ff */
[----:B------:R-:W-:Y:S01]  /*0bf0*/  UISETP.NE.AND UP0, UPT, UR4, 0x1194, UPT ;  /* 0x000011940400788c */ /* 0x000fe2000bf05270 */
[----:B------:R-:W-:Y:S01]  /*0c00*/  IADD3 R0, PT, PT, R0, 0x278d0, RZ ;  /* 0x000278d000007810 */ /* 0x000fe20007ffe0ff */
[----:B--2---:R-:W-:-:S05]  /*0c10*/  IMAD R11, R10, R11, R17 ;  /* 0x0000000b0a0b7224 */ /* 0x004fca00078e0211 */
[----:B------:R1:W-:Y:S01]  /*0c20*/  STG.E desc[UR6][R2.64], R11 ;  /* 0x0000000b02007986 */ /* 0x0003e2000c101906 */
[----:B------:R-:W-:-:S04]  /*0c30*/  IADD3 R10, P0, PT, R6, 0x90, RZ ;  /* 0x00000090060a7810 */ /* 0x000fc80007f1e0ff */
[----:B------:R-:W-:Y:S01]  /*0c40*/  IADD3.X R7, PT, PT, RZ, R7, RZ, P0, !PT ;  /* 0x00000007ff077210 */ /* 0x000fe200007fe4ff */
[----:B------:R-:W-:Y:S08]  /*0c50*/  BRA.U UP0, `(.L_x_1) ;  /* 0xfffffff500607547 */ /* 0x000ff0000b83ffff */
[----:B------:R-:W-:Y:S05]  /*0c60*/  EXIT ;  /* 0x000000000000794d */ /* 0x000fea0003800000 */
.L_x_2:
        /* <DEDUP_REMOVED lines=9> */
.L_x_4:


//--------------------- .nv.shared.reserved.0     --------------------------
	.section	.nv.shared.reserved.0,"aw",@nobits
	.weak		__nv_reservedSMEM_offset_0_alias
	.size		__nv_reservedSMEM_offset_0_alias, 0, 64
	.other		__nv_reservedSMEM_offset_0_alias,@"STO_CUDA_RESERVED_SHARED STV_DEFAULT"
__nv_reservedSMEM_offset_0_alias:
	.zero		0
	.zero		64


//--------------------- .nv.constant0._Z13matrixAddCUDAPjS_S_ --------------------------
	.section	.nv.constant0._Z13matrixAddCUDAPjS_S_,"a",@progbits
	.sectionflags	@""
	.align	4
.nv.constant0._Z13matrixAddCUDAPjS_S_:
	.zero		920


//--------------------- .nv.constant0._Z13matrixMulCUDAPjS_S_ --------------------------
	.section	.nv.constant0._Z13matrixMulCUDAPjS_S_,"a",@progbits
	.sectionflags	@""
	.align	4
.nv.constant0._Z13matrixMulCUDAPjS_S_:
	.zero		920


//--------------------- SYMBOLS --------------------------

	.type		.nv.reservedSmem.offset0,@object
	.size		.nv.reservedSmem.offset0,0x4
